//
// Generated by NVIDIA NVVM Compiler
//
// Compiler Build ID: CL-36424714
// Cuda compilation tools, release 13.0, V13.0.88
// Based on NVVM 20.0.0
//

.version 9.0
.target sm_100
.address_size 64

	// .globl	_Z9reductionPfS_j
.extern .func  (.param .b32 func_retval0) vprintf
(
	.param .b64 vprintf_param_0,
	.param .b64 vprintf_param_1
)
;
// _ZZ9reductionPfS_jE5sdata has been demoted
.global .align 1 .b8 $str[18] = {66, 108, 111, 99, 107, 32, 37, 100, 32, 115, 117, 109, 58, 32, 37, 102, 10};

.visible .entry _Z9reductionPfS_j(
	.param .u64 .ptr .align 1 _Z9reductionPfS_j_param_0,
	.param .u64 .ptr .align 1 _Z9reductionPfS_j_param_1,
	.param .u32 _Z9reductionPfS_j_param_2
)
{
	.local .align 16 .b8 	__local_depot0[16];
	.reg .b64 	%SP;
	.reg .b64 	%SPL;
	.reg .pred 	%p<7>;
	.reg .b32 	%r<19>;
	.reg .b32 	%f<15>;
	.reg .b64 	%rd<15>;
	.reg .b64 	%fd<2>;
	// demoted variable
	.shared .align 4 .b8 _ZZ9reductionPfS_jE5sdata[2048];
	mov.u64 	%SPL, __local_depot0;
	cvta.local.u64 	%SP, %SPL;
	ld.param.u64 	%rd2, [_Z9reductionPfS_j_param_0];
	ld.param.u64 	%rd3, [_Z9reductionPfS_j_param_1];
	ld.param.u32 	%r9, [_Z9reductionPfS_j_param_2];
	cvta.to.global.u64 	%rd1, %rd3;
	mov.u32 	%r1, %tid.x;
	mov.u32 	%r2, %ctaid.x;
	mov.u32 	%r18, %ntid.x;
	mul.lo.s32 	%r10, %r18, %r2;
	shl.b32 	%r11, %r10, 1;
	add.s32 	%r4, %r11, %r1;
	setp.ge.u32 	%p1, %r4, %r9;
	mov.f32 	%f14, 0f00000000;
	@%p1 bra 	$L__BB0_2;
	mul.wide.u32 	%rd4, %r4, 4;
	add.s64 	%rd5, %rd1, %rd4;
	ld.global.f32 	%f6, [%rd5];
	add.f32 	%f14, %f6, 0f00000000;
$L__BB0_2:
	add.s32 	%r5, %r4, %r18;
	setp.ge.u32 	%p2, %r5, %r9;
	@%p2 bra 	$L__BB0_4;
	mul.wide.u32 	%rd6, %r5, 4;
	add.s64 	%rd7, %rd1, %rd6;
	ld.global.f32 	%f7, [%rd7];
	add.f32 	%f14, %f14, %f7;
$L__BB0_4:
	shl.b32 	%r12, %r1, 2;
	mov.u32 	%r13, _ZZ9reductionPfS_jE5sdata;
	add.s32 	%r6, %r13, %r12;
	st.shared.f32 	[%r6], %f14;
	bar.sync 	0;
	setp.lt.u32 	%p3, %r18, 2;
	@%p3 bra 	$L__BB0_8;
$L__BB0_5:
	shr.u32 	%r8, %r18, 1;
	setp.ge.u32 	%p4, %r1, %r8;
	@%p4 bra 	$L__BB0_7;
	shl.b32 	%r14, %r8, 2;
	add.s32 	%r15, %r6, %r14;
	ld.shared.f32 	%f8, [%r15];
	ld.shared.f32 	%f9, [%r6];
	add.f32 	%f10, %f8, %f9;
	st.shared.f32 	[%r6], %f10;
$L__BB0_7:
	bar.sync 	0;
	setp.gt.u32 	%p5, %r18, 3;
	mov.u32 	%r18, %r8;
	@%p5 bra 	$L__BB0_5;
$L__BB0_8:
	setp.ne.s32 	%p6, %r1, 0;
	@%p6 bra 	$L__BB0_10;
	add.u64 	%rd8, %SP, 0;
	add.u64 	%rd9, %SPL, 0;
	ld.shared.f32 	%f11, [_ZZ9reductionPfS_jE5sdata];
	cvt.f64.f32 	%fd1, %f11;
	st.local.u32 	[%rd9], %r2;
	st.local.f64 	[%rd9+8], %fd1;
	mov.u64 	%rd10, $str;
	cvta.global.u64 	%rd11, %rd10;
	{ // callseq 0, 0
	.param .b64 param0;
	st.param.b64 	[param0], %rd11;
	.param .b64 param1;
	st.param.b64 	[param1], %rd8;
	.param .b32 retval0;
	call.uni (retval0), 
	vprintf, 
	(
	param0, 
	param1
	);
	ld.param.b32 	%r16, [retval0];
	} // callseq 0
	ld.shared.f32 	%f12, [_ZZ9reductionPfS_jE5sdata];
	cvta.to.global.u64 	%rd12, %rd2;
	mul.wide.u32 	%rd13, %r2, 4;
	add.s64 	%rd14, %rd12, %rd13;
	st.global.f32 	[%rd14], %f12;
$L__BB0_10:
	ret;

}


// ===== COMPILED SASS (sm_100) =====

	.target	sm_100

	.elftype	@"ET_EXEC"


//--------------------- .note.nv.tkinfo           --------------------------
	.section	.note.nv.tkinfo,"",@"SHT_NOTE"
	.sectionflags	@"SHF_NOTE_NV_TKINFO"
	.tkinfo
        /*0018*/ 	.word	0x00000002
        /*0030*/ 	.string	""
        /*0030*/ 	.string	"ptxas"
        /*0030*/ 	.string	"Cuda compilation tools, release 13.0, V13.0.88"
        /*0030*/ 	.string	"Build cuda_13.0.r13.0/compiler.36424714_0"
        /*0030*/ 	.string	"-arch sm_100 -m 64 "



//--------------------- .note.nv.cuinfo           --------------------------
	.section	.note.nv.cuinfo,"",@"SHT_NOTE"
	.sectionflags	@"SHF_NOTE_NV_CUINFO"
        /*0018*/ 	.short	0x0002
        /*001a*/ 	.short	0x0064
        /*001c*/ 	.short	0x0082
	.zero		2


//--------------------- .nv.info                  --------------------------
	.section	.nv.info,"",@"SHT_CUDA_INFO"
	.align	4


	//----- nvinfo : EIATTR_REGCOUNT
	.align		4
        /*0000*/ 	.byte	0x04, 0x2f
        /*0002*/ 	.short	(.L_2 - .L_1)
	.align		4
.L_1:
        /*0004*/ 	.word	index@(_Z9reductionPfS_j)
        /*0008*/ 	.word	0x00000018


	//----- nvinfo : EIATTR_FRAME_SIZE
	.align		4
.L_2:
        /*000c*/ 	.byte	0x04, 0x11
        /*000e*/ 	.short	(.L_4 - .L_3)
	.align		4
.L_3:
        /*0010*/ 	.word	index@(_Z9reductionPfS_j)
        /*0014*/ 	.word	0x00000010


	//----- nvinfo : EIATTR_MIN_STACK_SIZE
	.align		4
.L_4:
        /*0018*/ 	.byte	0x04, 0x12
        /*001a*/ 	.short	(.L_6 - .L_5)
	.align		4
.L_5:
        /*001c*/ 	.word	index@(_Z9reductionPfS_j)
        /*0020*/ 	.word	0x00000010
.L_6:


//--------------------- .nv.compat                --------------------------
	.section	.nv.compat,"",@"SHT_CUDA_COMPAT_INFO"
	.align	4
        /*0000*/ 	.byte	0x02, 0x09, 0x00, 0x00, 0x02, 0x02, 0x01, 0x00, 0x02, 0x05, 0x05, 0x00, 0x03, 0x07, 0x01, 0x01
        /*0010*/ 	.byte	0x02, 0x03, 0x00, 0x00, 0x02, 0x06, 0x01, 0x00, 0x04, 0x0b, 0x08, 0x00, 0x09, 0x00, 0x00, 0x00
        /*0020*/ 	.byte	0x00, 0x00, 0x00, 0x00


//--------------------- .nv.info._Z9reductionPfS_j --------------------------
	.section	.nv.info._Z9reductionPfS_j,"",@"SHT_CUDA_INFO"
	.sectionflags	@""
	.align	4


	//----- nvinfo : EIATTR_CUDA_API_VERSION
	.align		4
        /*0000*/ 	.byte	0x04, 0x37
        /*0002*/ 	.short	(.L_8 - .L_7)
.L_7:
        /*0004*/ 	.word	0x00000082


	//----- nvinfo : EIATTR_KPARAM_INFO
	.align		4
.L_8:
        /*0008*/ 	.byte	0x04, 0x17
        /*000a*/ 	.short	(.L_10 - .L_9)
.L_9:
        /*000c*/ 	.word	0x00000000
        /*0010*/ 	.short	0x0002
        /*0012*/ 	.short	0x0010
        /*0014*/ 	.byte	0x00, 0xf0, 0x11, 0x00


	//----- nvinfo : EIATTR_KPARAM_INFO
	.align		4
.L_10:
        /*0018*/ 	.byte	0x04, 0x17
        /*001a*/ 	.short	(.L_12 - .L_11)
.L_11:
        /*001c*/ 	.word	0x00000000
        /*0020*/ 	.short	0x0001
        /*0022*/ 	.short	0x0008
        /*0024*/ 	.byte	0x00, 0xf5, 0x21, 0x00


	//----- nvinfo : EIATTR_KPARAM_INFO
	.align		4
.L_12:
        /*0028*/ 	.byte	0x04, 0x17
        /*002a*/ 	.short	(.L_14 - .L_13)
.L_13:
        /*002c*/ 	.word	0x00000000
        /*0030*/ 	.short	0x0000
        /*0032*/ 	.short	0x0000
        /*0034*/ 	.byte	0x00, 0xf5, 0x21, 0x00


	//----- nvinfo : EIATTR_SPARSE_MMA_MASK
	.align		4
.L_14:
        /*0038*/ 	.byte	0x03, 0x50
        /*003a*/ 	.short	0x0000


	//----- nvinfo : EIATTR_MAXREG_COUNT
	.align		4
        /*003c*/ 	.byte	0x03, 0x1b
        /*003e*/ 	.short	0x00ff


	//----- nvinfo : EIATTR_NUM_BARRIERS
	.align		4
        /*0040*/ 	.byte	0x02, 0x4c
        /*0042*/ 	.byte	0x01
	.zero		1


	//----- nvinfo : EIATTR_EXTERNS
	.align		4
        /*0044*/ 	.byte	0x04, 0x0f
        /*0046*/ 	.short	(.L_16 - .L_15)


	//   ....[0]....
	.align		4
.L_15:
        /*0048*/ 	.word	index@(vprintf)


	//----- nvinfo : EIATTR_MERCURY_ISA_VERSION
	.align		4
.L_16:
        /*004c*/ 	.byte	0x03, 0x5f
        /*004e*/ 	.short	0x0101


	//----- nvinfo : EIATTR_VRC_CTA_INIT_COUNT
	.align		4
        /*0050*/ 	.byte	0x02, 0x4a
	.zero		1
	.zero		1


	//----- nvinfo : EIATTR_SYSCALL_OFFSETS
	.align		4
        /*0054*/ 	.byte	0x04, 0x46
        /*0056*/ 	.short	(.L_18 - .L_17)


	//   ....[0]....
.L_17:
        /*0058*/ 	.word	0x000003c0


	//----- nvinfo : EIATTR_EXIT_INSTR_OFFSETS
	.align		4
.L_18:
        /*005c*/ 	.byte	0x04, 0x1c
        /*005e*/ 	.short	(.L_20 - .L_19)


	//   ....[0]....
.L_19:
        /*0060*/ 	.word	0x000002e0


	//   ....[1]....
        /*0064*/ 	.word	0x00000440


	//----- nvinfo : EIATTR_CRS_STACK_SIZE
	.align		4
.L_20:
        /*0068*/ 	.byte	0x04, 0x1e
        /*006a*/ 	.short	(.L_22 - .L_21)
.L_21:
        /*006c*/ 	.word	0x00000000


	//----- nvinfo : EIATTR_CBANK_PARAM_SIZE
	.align		4
.L_22:
        /*0070*/ 	.byte	0x03, 0x19
        /*0072*/ 	.short	0x0014


	//----- nvinfo : EIATTR_PARAM_CBANK
	.align		4
        /*0074*/ 	.byte	0x04, 0x0a
        /*0076*/ 	.short	(.L_24 - .L_23)
	.align		4
.L_23:
        /*0078*/ 	.word	index@(.nv.constant0._Z9reductionPfS_j)
        /*007c*/ 	.short	0x0380
        /*007e*/ 	.short	0x0014


	//----- nvinfo : EIATTR_SW_WAR
	.align		4
.L_24:
        /*0080*/ 	.byte	0x04, 0x36
        /*0082*/ 	.short	(.L_26 - .L_25)
.L_25:
        /*0084*/ 	.word	0x00000008
.L_26:


//--------------------- .nv.callgraph             --------------------------
	.section	.nv.callgraph,"",@"SHT_CUDA_CALLGRAPH"
	.align	4
	.sectionentsize	8
	.align		4
        /*0000*/ 	.word	0x00000000
	.align		4
        /*0004*/ 	.word	0xffffffff
	.align		4
        /*0008*/ 	.word	index@(_Z9reductionPfS_j)
	.align		4
        /*000c*/ 	.word	index@(vprintf)
	.align		4
        /*0010*/ 	.word	0x00000000
	.align		4
        /*0014*/ 	.word	0xfffffffe
	.align		4
        /*0018*/ 	.word	0x00000000
	.align		4
        /*001c*/ 	.word	0xfffffffd
	.align		4
        /*0020*/ 	.word	0x00000000
	.align		4
        /*0024*/ 	.word	0xfffffffc


//--------------------- .nv.constant4             --------------------------
	.section	.nv.constant4,"a",@progbits
	.align	8
	.align		8
.nv.constant4:
        /*0000*/ 	.dword	vprintf
	.align		8
        /*0008*/ 	.dword	$str


//--------------------- .text._Z9reductionPfS_j   --------------------------
	.section	.text._Z9reductionPfS_j,"ax",@progbits
	.align	128
        .global         _Z9reductionPfS_j
        .type           _Z9reductionPfS_j,@function
        .size           _Z9reductionPfS_j,(.L_x_4 - _Z9reductionPfS_j)
        .other          _Z9reductionPfS_j,@"STO_CUDA_ENTRY STV_DEFAULT"
_Z9reductionPfS_j:
.text._Z9reductionPfS_j:
[----:B------:R-:W0:Y:S01]  /*0000*/  LDC R1, c[0x0][0x37c] ;  /* 0x0000df00ff017b82 */ /* 0x000e220000000800 */
[----:B------:R-:W1:Y:S01]  /*0010*/  S2R R2, SR_CTAID.X ;  /* 0x0000000000027919 */ /* 0x000e620000002500 */
[----:B------:R-:W2:Y:S01]  /*0020*/  LDCU UR7, c[0x0][0x2fc] ;  /* 0x00005f80ff0777ac */ /* 0x000ea20008000800 */
[----:B0-----:R-:W-:Y:S01]  /*0030*/  VIADD R1, R1, 0xfffffff0 ;  /* 0xfffffff001017836 */ /* 0x001fe20000000000 */
[----:B------:R-:W0:Y:S01]  /*0040*/  S2R R9, SR_TID.X ;  /* 0x0000000000097919 */ /* 0x000e220000002100 */
[----:B------:R-:W1:Y:S01]  /*0050*/  LDCU UR4, c[0x0][0x360] ;  /* 0x00006c00ff0477ac */ /* 0x000e620008000800 */
[----:B------:R-:W3:Y:S01]  /*0060*/  LDCU UR5, c[0x0][0x390] ;  /* 0x00007200ff0577ac */ /* 0x000ee20008000800 */
[----:B------:R-:W4:Y:S01]  /*0070*/  LDCU.64 UR36, c[0x0][0x358] ;  /* 0x00006b00ff2477ac */ /* 0x000f220008000a00 */
[----:B-1----:R-:W-:-:S04]  /*0080*/  IMAD R0, R2, UR4, RZ ;  /* 0x0000000402007c24 */ /* 0x002fc8000f8e02ff */
[----:B0-----:R-:W-:Y:S01]  /*0090*/  IMAD R3, R0, 0x2, R9 ;  /* 0x0000000200037824 */ /* 0x001fe200078e0209 */
[----:B------:R-:W-:-:S04]  /*00a0*/  MOV R0, UR4 ;  /* 0x0000000400007c02 */ /* 0x000fc80008000f00 */
[C---:B---3--:R-:W-:Y:S01]  /*00b0*/  ISETP.GE.U32.AND P0, PT, R3.reuse, UR5, PT ;  /* 0x0000000503007c0c */ /* 0x048fe2000bf06070 */
[----:B------:R-:W-:-:S05]  /*00c0*/  IMAD.IADD R11, R3, 0x1, R0 ;  /* 0x00000001030b7824 */ /* 0x000fca00078e0200 */
[----:B------:R-:W-:-:S07]  /*00d0*/  ISETP.GE.U32.AND P1, PT, R11, UR5, PT ;  /* 0x000000050b007c0c */ /* 0x000fce000bf26070 */
[----:B------:R-:W0:Y:S08]  /*00e0*/  @!P0 LDC.64 R4, c[0x0][0x388] ;  /* 0x0000e200ff048b82 */ /* 0x000e300000000a00 */
[----:B------:R-:W1:Y:S01]  /*00f0*/  @!P1 LDC.64 R6, c[0x0][0x388] ;  /* 0x0000e200ff069b82 */ /* 0x000e620000000a00 */
[----:B0-----:R-:W-:-:S06]  /*0100*/  @!P0 IMAD.WIDE.U32 R4, R3, 0x4, R4 ;  /* 0x0000000403048825 */ /* 0x001fcc00078e0004 */
[----:B----4-:R-:W3:Y:S01]  /*0110*/  @!P0 LDG.E R4, desc[UR36][R4.64] ;  /* 0x0000002404048981 */ /* 0x010ee2000c1e1900 */
[----:B-1----:R-:W-:-:S06]  /*0120*/  @!P1 IMAD.WIDE.U32 R6, R11, 0x4, R6 ;  /* 0x000000040b069825 */ /* 0x002fcc00078e0006 */
[----:B------:R-:W4:Y:S01]  /*0130*/  @!P1 LDG.E R6, desc[UR36][R6.64] ;  /* 0x0000002406069981 */ /* 0x000f22000c1e1900 */
[----:B------:R-:W0:Y:S01]  /*0140*/  S2UR UR5, SR_CgaCtaId ;  /* 0x00000000000579c3 */ /* 0x000e220000008800 */
[----:B------:R-:W1:Y:S01]  /*0150*/  LDCU UR6, c[0x0][0x2f8] ;  /* 0x00005f00ff0677ac */ /* 0x000e620008000800 */
[----:B------:R-:W-:Y:S01]  /*0160*/  IMAD.MOV.U32 R3, RZ, RZ, RZ ;  /* 0x000000ffff037224 */ /* 0x000fe200078e00ff */
[----:B------:R-:W-:Y:S02]  /*0170*/  UMOV UR4, 0x400 ;  /* 0x0000040000047882 */ /* 0x000fe40000000000 */
[----:B0-----:R-:W-:Y:S01]  /*0180*/  ULEA UR4, UR5, UR4, 0x18 ;  /* 0x0000000405047291 */ /* 0x001fe2000f8ec0ff */
[----:B---3--:R-:W-:-:S05]  /*0190*/  @!P0 FADD R3, RZ, R4 ;  /* 0x00000004ff038221 */ /* 0x008fca0000000000 */
[----:B------:R-:W-:Y:S01]  /*01a0*/  LEA R4, R9, UR4, 0x2 ;  /* 0x0000000409047c11 */ /* 0x000fe2000f8e10ff */
[----:B----4-:R-:W-:Y:S01]  /*01b0*/  @!P1 FADD R3, R3, R6 ;  /* 0x0000000603039221 */ /* 0x010fe20000000000 */
[----:B------:R-:W-:Y:S02]  /*01c0*/  ISETP.GE.U32.AND P1, PT, R0, 0x2, PT ;  /* 0x000000020000780c */ /* 0x000fe40003f26070 */
[----:B-1----:R-:W-:Y:S02]  /*01d0*/  IADD3 R6, P2, PT, R1, UR6, RZ ;  /* 0x0000000601067c10 */ /* 0x002fe4000ff5e0ff */
[----:B------:R0:W-:Y:S02]  /*01e0*/  STS [R4], R3 ;  /* 0x0000000304007388 */ /* 0x0001e40000000800 */
[----:B--2---:R-:W-:Y:S01]  /*01f0*/  IADD3.X R7, PT, PT, RZ, UR7, RZ, P2, !PT ;  /* 0x00000007ff077c10 */ /* 0x004fe200097fe4ff */
[----:B------:R-:W-:Y:S01]  /*0200*/  BAR.SYNC.DEFER_BLOCKING 0x0 ;  /* 0x0000000000007b1d */ /* 0x000fe20000010000 */
[----:B------:R-:W-:-:S05]  /*0210*/  ISETP.NE.AND P0, PT, R9, RZ, PT ;  /* 0x000000ff0900720c */ /* 0x000fca0003f05270 */
[----:B------:R-:W-:Y:S08]  /*0220*/  @!P1 BRA `(.L_x_0) ;  /* 0x00000000002c9947 */ /* 0x000ff00003800000 */
.L_x_1:
[----:B------:R-:W-:-:S04]  /*0230*/  SHF.R.U32.HI R10, RZ, 0x1, R0 ;  /* 0x00000001ff0a7819 */ /* 0x000fc80000011600 */
[----:B------:R-:W-:-:S13]  /*0240*/  ISETP.GE.U32.AND P1, PT, R9, R10, PT ;  /* 0x0000000a0900720c */ /* 0x000fda0003f26070 */
[----:B0-----:R-:W-:Y:S01]  /*0250*/  @!P1 IMAD R3, R10, 0x4, R4 ;  /* 0x000000040a039824 */ /* 0x001fe200078e0204 */
[----:B------:R-:W-:Y:S05]  /*0260*/  @!P1 LDS R8, [R4] ;  /* 0x0000000004089984 */ /* 0x000fea0000000800 */
[----:B------:R-:W0:Y:S02]  /*0270*/  @!P1 LDS R3, [R3] ;  /* 0x0000000003039984 */ /* 0x000e240000000800 */
[----:B0-----:R-:W-:-:S05]  /*0280*/  @!P1 FADD R5, R3, R8 ;  /* 0x0000000803059221 */ /* 0x001fca0000000000 */
[----:B------:R1:W-:Y:S01]  /*0290*/  @!P1 STS [R4], R5 ;  /* 0x0000000504009388 */ /* 0x0003e20000000800 */
[----:B------:R-:W-:Y:S01]  /*02a0*/  BAR.SYNC.DEFER_BLOCKING 0x0 ;  /* 0x0000000000007b1d */ /* 0x000fe20000010000 */
[----:B------:R-:W-:Y:S02]  /*02b0*/  ISETP.GT.U32.AND P1, PT, R0, 0x3, PT ;  /* 0x000000030000780c */ /* 0x000fe40003f24070 */
[----:B------:R-:W-:-:S11]  /*02c0*/  MOV R0, R10 ;  /* 0x0000000a00007202 */ /* 0x000fd60000000f00 */
[----:B-1----:R-:W-:Y:S05]  /*02d0*/  @P1 BRA `(.L_x_1) ;  /* 0xfffffffc00d41947 */ /* 0x002fea000383ffff */
.L_x_0:
[----:B------:R-:W-:Y:S05]  /*02e0*/  @P0 EXIT ;  /* 0x000000000000094d */ /* 0x000fea0003800000 */
[----:B------:R-:W1:Y:S01]  /*02f0*/  S2UR UR5, SR_CgaCtaId ;  /* 0x00000000000579c3 */ /* 0x000e620000008800 */
[----:B------:R-:W-:Y:S01]  /*0300*/  UMOV UR4, 0x400 ;  /* 0x0000040000047882 */ /* 0x000fe20000000000 */
[----:B0-----:R-:W-:Y:S01]  /*0310*/  MOV R3, 0x0 ;  /* 0x0000000000037802 */ /* 0x001fe20000000f00 */
[----:B------:R-:W-:Y:S05]  /*0320*/  STL [R1], R2 ;  /* 0x0000000201007387 */ /* 0x000fea0000100800 */
[----:B------:R0:W2:Y:S01]  /*0330*/  LDC.64 R10, c[0x4][R3] ;  /* 0x01000000030a7b82 */ /* 0x0000a20000000a00 */
[----:B-1----:R-:W-:-:S09]  /*0340*/  ULEA UR4, UR5, UR4, 0x18 ;  /* 0x0000000405047291 */ /* 0x002fd2000f8ec0ff */
[----:B------:R-:W1:Y:S02]  /*0350*/  LDS R0, [UR4] ;  /* 0x00000004ff007984 */ /* 0x000e640008000800 */
[----:B------:R-:W3:Y:S02]  /*0360*/  LDCU.64 UR4, c[0x4][0x8] ;  /* 0x01000100ff0477ac */ /* 0x000ee40008000a00 */
[----:B---3--:R-:W-:Y:S01]  /*0370*/  IMAD.U32 R4, RZ, RZ, UR4 ;  /* 0x00000004ff047e24 */ /* 0x008fe2000f8e00ff */
[----:B------:R-:W-:Y:S01]  /*0380*/  MOV R5, UR5 ;  /* 0x0000000500057c02 */ /* 0x000fe20008000f00 */
[----:B-1----:R-:W1:Y:S02]  /*0390*/  F2F.F64.F32 R8, R0 ;  /* 0x0000000000087310 */ /* 0x002e640000201800 */
[----:B-12---:R0:W-:Y:S04]  /*03a0*/  STL.64 [R1+0x8], R8 ;  /* 0x0000080801007387 */ /* 0x0061e80000100a00 */
[----:B------:R-:W-:-:S07]  /*03b0*/  LEPC R20, `(.L_x_2) ;  /* 0x000000001014794e */ /* 0x000fce0000000000 */
[----:B0-----:R-:W-:Y:S05]  /*03c0*/  CALL.ABS.NOINC R10 ;  /* 0x000000000a007343 */ /* 0x001fea0003c00000 */
.L_x_2:
[----:B------:R-:W0:Y:S01]  /*03d0*/  S2UR UR5, SR_CgaCtaId ;  /* 0x00000000000579c3 */ /* 0x000e220000008800 */
[----:B------:R-:W-:-:S07]  /*03e0*/  UMOV UR4, 0x400 ;  /* 0x0000040000047882 */ /* 0x000fce0000000000 */
[----:B------:R-:W1:Y:S01]  /*03f0*/  LDC.64 R4, c[0x0][0x380] ;  /* 0x0000e000ff047b82 */ /* 0x000e620000000a00 */
[----:B0-----:R-:W-:Y:S01]  /*0400*/  ULEA UR4, UR5, UR4, 0x18 ;  /* 0x0000000405047291 */ /* 0x001fe2000f8ec0ff */
[----:B-1----:R-:W-:-:S08]  /*0410*/  IMAD.WIDE.U32 R2, R2, 0x4, R4 ;  /* 0x0000000402027825 */ /* 0x002fd000078e0004 */
[----:B------:R-:W0:Y:S04]  /*0420*/  LDS R7, [UR4] ;  /* 0x00000004ff077984 */ /* 0x000e280008000800 */
[----:B0-----:R-:W-:Y:S01]  /*0430*/  STG.E desc[UR36][R2.64], R7 ;  /* 0x0000000702007986 */ /* 0x001fe2000c101924 */
[----:B------:R-:W-:Y:S05]  /*0440*/  EXIT ;  /* 0x000000000000794d */ /* 0x000fea0003800000 */
.L_x_3:
[----:B------:R-:W-:-:S00]  /*0450*/  BRA `(.L_x_3) ;  /* 0xfffffffc00fc7947 */ /* 0x000fc0000383ffff */
[----:B------:R-:W-:-:S00]  /*0460*/  NOP ;  /* 0x0000000000007918 */ /* 0x000fc00000000000 */
        /* <DEDUP_REMOVED lines=9> */
.L_x_4:


//--------------------- .nv.global.init           --------------------------
	.section	.nv.global.init,"aw",@progbits
.nv.global.init:
	.type		$str,@object
	.size		$str,(.L_0 - $str)
$str:
        /*0000*/ 	.byte	0x42, 0x6c, 0x6f, 0x63, 0x6b, 0x20, 0x25, 0x64, 0x20, 0x73, 0x75, 0x6d, 0x3a, 0x20, 0x25, 0x66
        /*0010*/ 	.byte	0x0a, 0x00
.L_0:


//--------------------- .nv.shared._Z9reductionPfS_j --------------------------
	.section	.nv.shared._Z9reductionPfS_j,"aw",@nobits
	.sectionflags	@""
	.align	4
.nv.shared._Z9reductionPfS_j:
	.zero		3072


//--------------------- .nv.shared.reserved.0     --------------------------
	.section	.nv.shared.reserved.0,"aw",@nobits
	.weak		__nv_reservedSMEM_offset_0_alias
	.size		__nv_reservedSMEM_offset_0_alias, 0, 64
	.other		__nv_reservedSMEM_offset_0_alias,@"STO_CUDA_RESERVED_SHARED STV_DEFAULT"
__nv_reservedSMEM_offset_0_alias:
	.zero		0
	.zero		64


//--------------------- .nv.constant0._Z9reductionPfS_j --------------------------
	.section	.nv.constant0._Z9reductionPfS_j,"a",@progbits
	.sectionflags	@""
	.align	4
.nv.constant0._Z9reductionPfS_j:
	.zero		916


//--------------------- SYMBOLS --------------------------

	.type		.nv.reservedSmem.offset0,@object
	.size		.nv.reservedSmem.offset0,0x4
	.type		.nv.reservedSmem.cap,@object
	.size		.nv.reservedSmem.cap,0x4
	.type		vprintf,@function
